//
// Generated by NVIDIA NVVM Compiler
//
// Compiler Build ID: CL-36424714
// Cuda compilation tools, release 13.0, V13.0.88
// Based on NVVM 20.0.0
//

.version 9.0
.target sm_100
.address_size 64

	// .globl	_Z4mmulPdS_S_iii

.visible .entry _Z4mmulPdS_S_iii(
	.param .u64 .ptr .align 1 _Z4mmulPdS_S_iii_param_0,
	.param .u64 .ptr .align 1 _Z4mmulPdS_S_iii_param_1,
	.param .u64 .ptr .align 1 _Z4mmulPdS_S_iii_param_2,
	.param .u32 _Z4mmulPdS_S_iii_param_3,
	.param .u32 _Z4mmulPdS_S_iii_param_4,
	.param .u32 _Z4mmulPdS_S_iii_param_5
)
{
	.reg .pred 	%p<11>;
	.reg .b32 	%r<42>;
	.reg .b64 	%rd<40>;
	.reg .b64 	%fd<46>;

	ld.param.u64 	%rd6, [_Z4mmulPdS_S_iii_param_0];
	ld.param.u64 	%rd7, [_Z4mmulPdS_S_iii_param_1];
	ld.param.u64 	%rd5, [_Z4mmulPdS_S_iii_param_2];
	ld.param.u32 	%r22, [_Z4mmulPdS_S_iii_param_3];
	ld.param.u32 	%r20, [_Z4mmulPdS_S_iii_param_4];
	ld.param.u32 	%r21, [_Z4mmulPdS_S_iii_param_5];
	cvta.to.global.u64 	%rd1, %rd7;
	cvta.to.global.u64 	%rd2, %rd6;
	mov.u32 	%r23, %ntid.x;
	mov.u32 	%r24, %ctaid.x;
	mov.u32 	%r25, %tid.x;
	mad.lo.s32 	%r1, %r23, %r24, %r25;
	mul.lo.s32 	%r26, %r21, %r22;
	setp.ge.s32 	%p1, %r1, %r26;
	@%p1 bra 	$L__BB0_13;
	rem.s32 	%r2, %r1, %r21;
	setp.lt.s32 	%p2, %r20, 1;
	@%p2 bra 	$L__BB0_13;
	div.s32 	%r28, %r1, %r21;
	mul.lo.s32 	%r3, %r28, %r20;
	cvta.to.global.u64 	%rd8, %rd5;
	mul.wide.s32 	%rd9, %r1, 8;
	add.s64 	%rd3, %rd8, %rd9;
	and.b32  	%r4, %r20, 7;
	setp.lt.u32 	%p3, %r20, 8;
	mov.b32 	%r40, 0;
	@%p3 bra 	$L__BB0_5;
	and.b32  	%r40, %r20, 2147483640;
	neg.s32 	%r38, %r40;
	shl.b32 	%r7, %r21, 3;
	add.s64 	%rd4, %rd2, 32;
	mul.wide.s32 	%rd14, %r21, 8;
	mov.u32 	%r36, %r3;
	mov.u32 	%r37, %r2;
$L__BB0_4:
	.pragma "nounroll";
	mul.wide.s32 	%rd10, %r36, 8;
	add.s64 	%rd11, %rd4, %rd10;
	ld.global.f64 	%fd1, [%rd11+-32];
	mul.wide.s32 	%rd12, %r37, 8;
	add.s64 	%rd13, %rd1, %rd12;
	ld.global.f64 	%fd2, [%rd13];
	mul.f64 	%fd3, %fd1, %fd2;
	st.global.f64 	[%rd3], %fd3;
	ld.global.f64 	%fd4, [%rd11+-24];
	add.s64 	%rd15, %rd13, %rd14;
	ld.global.f64 	%fd5, [%rd15];
	mul.f64 	%fd6, %fd4, %fd5;
	st.global.f64 	[%rd3], %fd6;
	ld.global.f64 	%fd7, [%rd11+-16];
	add.s64 	%rd16, %rd15, %rd14;
	ld.global.f64 	%fd8, [%rd16];
	mul.f64 	%fd9, %fd7, %fd8;
	st.global.f64 	[%rd3], %fd9;
	ld.global.f64 	%fd10, [%rd11+-8];
	add.s64 	%rd17, %rd16, %rd14;
	ld.global.f64 	%fd11, [%rd17];
	mul.f64 	%fd12, %fd10, %fd11;
	st.global.f64 	[%rd3], %fd12;
	ld.global.f64 	%fd13, [%rd11];
	add.s64 	%rd18, %rd17, %rd14;
	ld.global.f64 	%fd14, [%rd18];
	mul.f64 	%fd15, %fd13, %fd14;
	st.global.f64 	[%rd3], %fd15;
	ld.global.f64 	%fd16, [%rd11+8];
	add.s64 	%rd19, %rd18, %rd14;
	ld.global.f64 	%fd17, [%rd19];
	mul.f64 	%fd18, %fd16, %fd17;
	st.global.f64 	[%rd3], %fd18;
	ld.global.f64 	%fd19, [%rd11+16];
	add.s64 	%rd20, %rd19, %rd14;
	ld.global.f64 	%fd20, [%rd20];
	mul.f64 	%fd21, %fd19, %fd20;
	st.global.f64 	[%rd3], %fd21;
	ld.global.f64 	%fd22, [%rd11+24];
	add.s64 	%rd21, %rd20, %rd14;
	ld.global.f64 	%fd23, [%rd21];
	mul.f64 	%fd24, %fd22, %fd23;
	st.global.f64 	[%rd3], %fd24;
	add.s32 	%r38, %r38, 8;
	add.s32 	%r37, %r37, %r7;
	add.s32 	%r36, %r36, 8;
	setp.ne.s32 	%p4, %r38, 0;
	@%p4 bra 	$L__BB0_4;
$L__BB0_5:
	setp.eq.s32 	%p5, %r4, 0;
	@%p5 bra 	$L__BB0_13;
	and.b32  	%r15, %r20, 3;
	setp.lt.u32 	%p6, %r4, 4;
	@%p6 bra 	$L__BB0_8;
	add.s32 	%r29, %r40, %r3;
	mul.wide.s32 	%rd22, %r29, 8;
	add.s64 	%rd23, %rd2, %rd22;
	ld.global.f64 	%fd25, [%rd23];
	mad.lo.s32 	%r30, %r40, %r21, %r2;
	mul.wide.s32 	%rd24, %r30, 8;
	add.s64 	%rd25, %rd1, %rd24;
	ld.global.f64 	%fd26, [%rd25];
	mul.f64 	%fd27, %fd25, %fd26;
	st.global.f64 	[%rd3], %fd27;
	ld.global.f64 	%fd28, [%rd23+8];
	mul.wide.s32 	%rd26, %r21, 8;
	add.s64 	%rd27, %rd25, %rd26;
	ld.global.f64 	%fd29, [%rd27];
	mul.f64 	%fd30, %fd28, %fd29;
	st.global.f64 	[%rd3], %fd30;
	ld.global.f64 	%fd31, [%rd23+16];
	add.s64 	%rd28, %rd27, %rd26;
	ld.global.f64 	%fd32, [%rd28];
	mul.f64 	%fd33, %fd31, %fd32;
	st.global.f64 	[%rd3], %fd33;
	ld.global.f64 	%fd34, [%rd23+24];
	add.s64 	%rd29, %rd28, %rd26;
	ld.global.f64 	%fd35, [%rd29];
	mul.f64 	%fd36, %fd34, %fd35;
	st.global.f64 	[%rd3], %fd36;
	add.s32 	%r40, %r40, 4;
$L__BB0_8:
	setp.eq.s32 	%p7, %r15, 0;
	@%p7 bra 	$L__BB0_13;
	setp.eq.s32 	%p8, %r15, 1;
	@%p8 bra 	$L__BB0_11;
	add.s32 	%r31, %r40, %r3;
	mul.wide.s32 	%rd30, %r31, 8;
	add.s64 	%rd31, %rd2, %rd30;
	ld.global.f64 	%fd37, [%rd31];
	mad.lo.s32 	%r32, %r40, %r21, %r2;
	mul.wide.s32 	%rd32, %r32, 8;
	add.s64 	%rd33, %rd1, %rd32;
	ld.global.f64 	%fd38, [%rd33];
	mul.f64 	%fd39, %fd37, %fd38;
	st.global.f64 	[%rd3], %fd39;
	ld.global.f64 	%fd40, [%rd31+8];
	mul.wide.s32 	%rd34, %r21, 8;
	add.s64 	%rd35, %rd33, %rd34;
	ld.global.f64 	%fd41, [%rd35];
	mul.f64 	%fd42, %fd40, %fd41;
	st.global.f64 	[%rd3], %fd42;
	add.s32 	%r40, %r40, 2;
$L__BB0_11:
	and.b32  	%r33, %r20, 1;
	setp.eq.b32 	%p9, %r33, 1;
	not.pred 	%p10, %p9;
	@%p10 bra 	$L__BB0_13;
	add.s32 	%r34, %r40, %r3;
	mul.wide.s32 	%rd36, %r34, 8;
	add.s64 	%rd37, %rd2, %rd36;
	ld.global.f64 	%fd43, [%rd37];
	mad.lo.s32 	%r35, %r40, %r21, %r2;
	mul.wide.s32 	%rd38, %r35, 8;
	add.s64 	%rd39, %rd1, %rd38;
	ld.global.f64 	%fd44, [%rd39];
	mul.f64 	%fd45, %fd43, %fd44;
	st.global.f64 	[%rd3], %fd45;
$L__BB0_13:
	ret;

}


// ===== COMPILED SASS (sm_100) =====

	.target	sm_100

	.elftype	@"ET_EXEC"


//--------------------- .note.nv.tkinfo           --------------------------
	.section	.note.nv.tkinfo,"",@"SHT_NOTE"
	.sectionflags	@"SHF_NOTE_NV_TKINFO"
	.tkinfo
        /*0018*/ 	.word	0x00000002
        /*0030*/ 	.string	""
        /*0030*/ 	.string	"ptxas"
        /*0030*/ 	.string	"Cuda compilation tools, release 13.0, V13.0.88"
        /*0030*/ 	.string	"Build cuda_13.0.r13.0/compiler.36424714_0"
        /*0030*/ 	.string	"-arch sm_100 -m 64 "



//--------------------- .note.nv.cuinfo           --------------------------
	.section	.note.nv.cuinfo,"",@"SHT_NOTE"
	.sectionflags	@"SHF_NOTE_NV_CUINFO"
        /*0018*/ 	.short	0x0002
        /*001a*/ 	.short	0x0064
        /*001c*/ 	.short	0x0082
	.zero		2


//--------------------- .nv.info                  --------------------------
	.section	.nv.info,"",@"SHT_CUDA_INFO"
	.align	4


	//----- nvinfo : EIATTR_REGCOUNT
	.align		4
        /*0000*/ 	.byte	0x04, 0x2f
        /*0002*/ 	.short	(.L_1 - .L_0)
	.align		4
.L_0:
        /*0004*/ 	.word	index@(_Z4mmulPdS_S_iii)
        /*0008*/ 	.word	0x0000001e


	//----- nvinfo : EIATTR_FRAME_SIZE
	.align		4
.L_1:
        /*000c*/ 	.byte	0x04, 0x11
        /*000e*/ 	.short	(.L_3 - .L_2)
	.align		4
.L_2:
        /*0010*/ 	.word	index@(_Z4mmulPdS_S_iii)
        /*0014*/ 	.word	0x00000000


	//----- nvinfo : EIATTR_MIN_STACK_SIZE
	.align		4
.L_3:
        /*0018*/ 	.byte	0x04, 0x12
        /*001a*/ 	.short	(.L_5 - .L_4)
	.align		4
.L_4:
        /*001c*/ 	.word	index@(_Z4mmulPdS_S_iii)
        /*0020*/ 	.word	0x00000000
.L_5:


//--------------------- .nv.compat                --------------------------
	.section	.nv.compat,"",@"SHT_CUDA_COMPAT_INFO"
	.align	4
        /*0000*/ 	.byte	0x02, 0x09, 0x00, 0x00, 0x02, 0x02, 0x01, 0x00, 0x02, 0x05, 0x05, 0x00, 0x03, 0x07, 0x01, 0x01
        /*0010*/ 	.byte	0x02, 0x03, 0x00, 0x00, 0x02, 0x06, 0x01, 0x00, 0x04, 0x0b, 0x08, 0x00, 0x01, 0x00, 0x00, 0x00
        /*0020*/ 	.byte	0x00, 0x00, 0x00, 0x00


//--------------------- .nv.info._Z4mmulPdS_S_iii --------------------------
	.section	.nv.info._Z4mmulPdS_S_iii,"",@"SHT_CUDA_INFO"
	.sectionflags	@""
	.align	4


	//----- nvinfo : EIATTR_CUDA_API_VERSION
	.align		4
        /*0000*/ 	.byte	0x04, 0x37
        /*0002*/ 	.short	(.L_7 - .L_6)
.L_6:
        /*0004*/ 	.word	0x00000082


	//----- nvinfo : EIATTR_KPARAM_INFO
	.align		4
.L_7:
        /*0008*/ 	.byte	0x04, 0x17
        /*000a*/ 	.short	(.L_9 - .L_8)
.L_8:
        /*000c*/ 	.word	0x00000000
        /*0010*/ 	.short	0x0005
        /*0012*/ 	.short	0x0020
        /*0014*/ 	.byte	0x00, 0xf0, 0x11, 0x00


	//----- nvinfo : EIATTR_KPARAM_INFO
	.align		4
.L_9:
        /*0018*/ 	.byte	0x04, 0x17
        /*001a*/ 	.short	(.L_11 - .L_10)
.L_10:
        /*001c*/ 	.word	0x00000000
        /*0020*/ 	.short	0x0004
        /*0022*/ 	.short	0x001c
        /*0024*/ 	.byte	0x00, 0xf0, 0x11, 0x00


	//----- nvinfo : EIATTR_KPARAM_INFO
	.align		4
.L_11:
        /*0028*/ 	.byte	0x04, 0x17
        /*002a*/ 	.short	(.L_13 - .L_12)
.L_12:
        /*002c*/ 	.word	0x00000000
        /*0030*/ 	.short	0x0003
        /*0032*/ 	.short	0x0018
        /*0034*/ 	.byte	0x00, 0xf0, 0x11, 0x00


	//----- nvinfo : EIATTR_KPARAM_INFO
	.align		4
.L_13:
        /*0038*/ 	.byte	0x04, 0x17
        /*003a*/ 	.short	(.L_15 - .L_14)
.L_14:
        /*003c*/ 	.word	0x00000000
        /*0040*/ 	.short	0x0002
        /*0042*/ 	.short	0x0010
        /*0044*/ 	.byte	0x00, 0xf5, 0x21, 0x00


	//----- nvinfo : EIATTR_KPARAM_INFO
	.align		4
.L_15:
        /*0048*/ 	.byte	0x04, 0x17
        /*004a*/ 	.short	(.L_17 - .L_16)
.L_16:
        /*004c*/ 	.word	0x00000000
        /*0050*/ 	.short	0x0001
        /*0052*/ 	.short	0x0008
        /*0054*/ 	.byte	0x00, 0xf5, 0x21, 0x00


	//----- nvinfo : EIATTR_KPARAM_INFO
	.align		4
.L_17:
        /*0058*/ 	.byte	0x04, 0x17
        /*005a*/ 	.short	(.L_19 - .L_18)
.L_18:
        /*005c*/ 	.word	0x00000000
        /*0060*/ 	.short	0x0000
        /*0062*/ 	.short	0x0000
        /*0064*/ 	.byte	0x00, 0xf5, 0x21, 0x00


	//----- nvinfo : EIATTR_SPARSE_MMA_MASK
	.align		4
.L_19:
        /*0068*/ 	.byte	0x03, 0x50
        /*006a*/ 	.short	0x0000


	//----- nvinfo : EIATTR_MAXREG_COUNT
	.align		4
        /*006c*/ 	.byte	0x03, 0x1b
        /*006e*/ 	.short	0x00ff


	//----- nvinfo : EIATTR_MERCURY_ISA_VERSION
	.align		4
        /*0070*/ 	.byte	0x03, 0x5f
        /*0072*/ 	.short	0x0101


	//----- nvinfo : EIATTR_VRC_CTA_INIT_COUNT
	.align		4
        /*0074*/ 	.byte	0x02, 0x4a
	.zero		1
	.zero		1


	//----- nvinfo : EIATTR_EXIT_INSTR_OFFSETS
	.align		4
        /*0078*/ 	.byte	0x04, 0x1c
        /*007a*/ 	.short	(.L_21 - .L_20)


	//   ....[0]....
.L_20:
        /*007c*/ 	.word	0x00000090


	//   ....[1]....
        /*0080*/ 	.word	0x000001c0


	//   ....[2]....
        /*0084*/ 	.word	0x000006e0


	//   ....[3]....
        /*0088*/ 	.word	0x000008d0


	//   ....[4]....
        /*008c*/ 	.word	0x00000a20


	//   ....[5]....
        /*0090*/ 	.word	0x00000ad0


	//----- nvinfo : EIATTR_CBANK_PARAM_SIZE
	.align		4
.L_21:
        /*0094*/ 	.byte	0x03, 0x19
        /*0096*/ 	.short	0x0024


	//----- nvinfo : EIATTR_PARAM_CBANK
	.align		4
        /*0098*/ 	.byte	0x04, 0x0a
        /*009a*/ 	.short	(.L_23 - .L_22)
	.align		4
.L_22:
        /*009c*/ 	.word	index@(.nv.constant0._Z4mmulPdS_S_iii)
        /*00a0*/ 	.short	0x0380
        /*00a2*/ 	.short	0x0024


	//----- nvinfo : EIATTR_SW_WAR
	.align		4
.L_23:
        /*00a4*/ 	.byte	0x04, 0x36
        /*00a6*/ 	.short	(.L_25 - .L_24)
.L_24:
        /*00a8*/ 	.word	0x00000008
.L_25:


//--------------------- .nv.callgraph             --------------------------
	.section	.nv.callgraph,"",@"SHT_CUDA_CALLGRAPH"
	.align	4
	.sectionentsize	8
	.align		4
        /*0000*/ 	.word	0x00000000
	.align		4
        /*0004*/ 	.word	0xffffffff
	.align		4
        /*0008*/ 	.word	0x00000000
	.align		4
        /*000c*/ 	.word	0xfffffffe
	.align		4
        /*0010*/ 	.word	0x00000000
	.align		4
        /*0014*/ 	.word	0xfffffffd
	.align		4
        /*0018*/ 	.word	0x00000000
	.align		4
        /*001c*/ 	.word	0xfffffffc


//--------------------- .text._Z4mmulPdS_S_iii    --------------------------
	.section	.text._Z4mmulPdS_S_iii,"ax",@progbits
	.align	128
        .global         _Z4mmulPdS_S_iii
        .type           _Z4mmulPdS_S_iii,@function
        .size           _Z4mmulPdS_S_iii,(.L_x_5 - _Z4mmulPdS_S_iii)
        .other          _Z4mmulPdS_S_iii,@"STO_CUDA_ENTRY STV_DEFAULT"
_Z4mmulPdS_S_iii:
.text._Z4mmulPdS_S_iii:
[----:B------:R-:W-:Y:S01]  /*0000*/  LDC R1, c[0x0][0x37c] ;  /* 0x0000df00ff017b82 */ /* 0x000fe20000000800 */
[----:B------:R-:W0:Y:S07]  /*0010*/  S2R R3, SR_CTAID.X ;  /* 0x0000000000037919 */ /* 0x000e2e0000002500 */
[----:B------:R-:W1:Y:S01]  /*0020*/  LDC R6, c[0x0][0x3a0] ;  /* 0x0000e800ff067b82 */ /* 0x000e620000000800 */
[----:B------:R-:W0:Y:S01]  /*0030*/  LDCU UR4, c[0x0][0x360] ;  /* 0x00006c00ff0477ac */ /* 0x000e220008000800 */
[----:B------:R-:W0:Y:S01]  /*0040*/  S2R R0, SR_TID.X ;  /* 0x0000000000007919 */ /* 0x000e220000002100 */
[----:B------:R-:W1:Y:S01]  /*0050*/  LDCU UR5, c[0x0][0x398] ;  /* 0x00007300ff0577ac */ /* 0x000e620008000800 */
[----:B0-----:R-:W-:-:S02]  /*0060*/  IMAD R3, R3, UR4, R0 ;  /* 0x0000000403037c24 */ /* 0x001fc4000f8e0200 */
[----:B-1----:R-:W-:-:S05]  /*0070*/  IMAD R0, R6, UR5, RZ ;  /* 0x0000000506007c24 */ /* 0x002fca000f8e02ff */
[----:B------:R-:W-:-:S13]  /*0080*/  ISETP.GE.AND P0, PT, R3, R0, PT ;  /* 0x000000000300720c */ /* 0x000fda0003f06270 */
[----:B------:R-:W-:Y:S05]  /*0090*/  @P0 EXIT ;  /* 0x000000000000094d */ /* 0x000fea0003800000 */
[----:B------:R-:W-:Y:S02]  /*00a0*/  IABS R8, R6 ;  /* 0x0000000600087213 */ /* 0x000fe40000000000 */
[----:B------:R-:W-:Y:S02]  /*00b0*/  IABS R0, R3 ;  /* 0x0000000300007213 */ /* 0x000fe40000000000 */
[----:B------:R-:W0:Y:S08]  /*00c0*/  I2F.RP R2, R8 ;  /* 0x0000000800027306 */ /* 0x000e300000209400 */
[----:B0-----:R-:W0:Y:S02]  /*00d0*/  MUFU.RCP R2, R2 ;  /* 0x0000000200027308 */ /* 0x001e240000001000 */
[----:B0-----:R-:W-:-:S06]  /*00e0*/  IADD3 R4, PT, PT, R2, 0xffffffe, RZ ;  /* 0x0ffffffe02047810 */ /* 0x001fcc0007ffe0ff */
[----:B------:R0:W1:Y:S02]  /*00f0*/  F2I.FTZ.U32.TRUNC.NTZ R5, R4 ;  /* 0x0000000400057305 */ /* 0x000064000021f000 */
[----:B0-----:R-:W-:Y:S02]  /*0100*/  HFMA2 R4, -RZ, RZ, 0, 0 ;  /* 0x00000000ff047431 */ /* 0x001fe400000001ff */
[----:B-1----:R-:W-:-:S04]  /*0110*/  IMAD.MOV R7, RZ, RZ, -R5 ;  /* 0x000000ffff077224 */ /* 0x002fc800078e0a05 */
[----:B------:R-:W-:-:S04]  /*0120*/  IMAD R7, R7, R8, RZ ;  /* 0x0000000807077224 */ /* 0x000fc800078e02ff */
[----:B------:R-:W-:-:S04]  /*0130*/  IMAD.HI.U32 R5, R5, R7, R4 ;  /* 0x0000000705057227 */ /* 0x000fc800078e0004 */
[----:B------:R-:W-:Y:S02]  /*0140*/  IMAD.MOV.U32 R7, RZ, RZ, R0 ;  /* 0x000000ffff077224 */ /* 0x000fe400078e0000 */
[----:B------:R-:W0:Y:S02]  /*0150*/  LDC R0, c[0x0][0x39c] ;  /* 0x0000e700ff007b82 */ /* 0x000e240000000800 */
[----:B------:R-:W-:-:S05]  /*0160*/  IMAD.HI.U32 R2, R5, R7, RZ ;  /* 0x0000000705027227 */ /* 0x000fca00078e00ff */
[----:B------:R-:W-:-:S05]  /*0170*/  IADD3 R5, PT, PT, -R2, RZ, RZ ;  /* 0x000000ff02057210 */ /* 0x000fca0007ffe1ff */
[----:B------:R-:W-:-:S05]  /*0180*/  IMAD R7, R8, R5, R7 ;  /* 0x0000000508077224 */ /* 0x000fca00078e0207 */
[----:B------:R-:W-:Y:S02]  /*0190*/  ISETP.GT.U32.AND P3, PT, R8, R7, PT ;  /* 0x000000070800720c */ /* 0x000fe40003f64070 */
[----:B0-----:R-:W-:-:S11]  /*01a0*/  ISETP.GE.AND P0, PT, R0, 0x1, PT ;  /* 0x000000010000780c */ /* 0x001fd60003f06270 */
[----:B------:R-:W-:Y:S02]  /*01b0*/  @!P3 IMAD.IADD R7, R7, 0x1, -R8 ;  /* 0x000000010707b824 */ /* 0x000fe400078e0a08 */
[----:B------:R-:W-:Y:S05]  /*01c0*/  @!P0 EXIT ;  /* 0x000000000000894d */ /* 0x000fea0003800000 */
[----:B------:R-:W-:Y:S01]  /*01d0*/  ISETP.GE.U32.AND P2, PT, R7, R8, PT ;  /* 0x000000080700720c */ /* 0x000fe20003f46070 */
[----:B------:R-:W0:Y:S01]  /*01e0*/  LDC.64 R4, c[0x0][0x390] ;  /* 0x0000e400ff047b82 */ /* 0x000e220000000a00 */
[----:B------:R-:W-:Y:S01]  /*01f0*/  LOP3.LUT R9, R3, R6, RZ, 0x3c, !PT ;  /* 0x0000000603097212 */ /* 0x000fe200078e3cff */
[----:B------:R-:W1:Y:S01]  /*0200*/  LDCU.64 UR6, c[0x0][0x358] ;  /* 0x00006b00ff0677ac */ /* 0x000e620008000a00 */
[----:B------:R-:W-:Y:S02]  /*0210*/  @!P3 IADD3 R2, PT, PT, R2, 0x1, RZ ;  /* 0x000000010202b810 */ /* 0x000fe40007ffe0ff */
[----:B------:R-:W-:Y:S02]  /*0220*/  ISETP.GE.AND P0, PT, R9, RZ, PT ;  /* 0x000000ff0900720c */ /* 0x000fe40003f06270 */
[----:B------:R-:W-:Y:S01]  /*0230*/  ISETP.GT.U32.AND P3, PT, R8, R7, PT ;  /* 0x000000070800720c */ /* 0x000fe20003f64070 */
[----:B------:R-:W-:Y:S01]  /*0240*/  IMAD.IADD R8, R7, 0x1, -R8 ;  /* 0x0000000107087824 */ /* 0x000fe200078e0a08 */
[----:B------:R-:W-:-:S02]  /*0250*/  ISETP.GE.AND P1, PT, R3, RZ, PT ;  /* 0x000000ff0300720c */ /* 0x000fc40003f26270 */
[----:B------:R-:W-:Y:S02]  /*0260*/  LOP3.LUT R13, R0, 0x7, RZ, 0xc0, !PT ;  /* 0x00000007000d7812 */ /* 0x000fe400078ec0ff */
[----:B------:R-:W-:Y:S02]  /*0270*/  @P2 IADD3 R2, PT, PT, R2, 0x1, RZ ;  /* 0x0000000102022810 */ /* 0x000fe40007ffe0ff */
[----:B------:R-:W-:Y:S02]  /*0280*/  SEL R7, R8, R7, !P3 ;  /* 0x0000000708077207 */ /* 0x000fe40005800000 */
[----:B------:R-:W-:Y:S01]  /*0290*/  ISETP.GE.U32.AND P3, PT, R0, 0x8, PT ;  /* 0x000000080000780c */ /* 0x000fe20003f66070 */
[----:B------:R-:W-:Y:S01]  /*02a0*/  IMAD.MOV.U32 R9, RZ, RZ, R2 ;  /* 0x000000ffff097224 */ /* 0x000fe200078e0002 */
[----:B------:R-:W-:Y:S02]  /*02b0*/  ISETP.NE.AND P2, PT, R6, RZ, PT ;  /* 0x000000ff0600720c */ /* 0x000fe40003f45270 */
[----:B------:R-:W-:Y:S01]  /*02c0*/  LOP3.LUT R2, RZ, R6, RZ, 0x33, !PT ;  /* 0x00000006ff027212 */ /* 0x000fe200078e33ff */
[----:B------:R-:W-:Y:S01]  /*02d0*/  @!P1 IMAD.MOV R7, RZ, RZ, -R7 ;  /* 0x000000ffff079224 */ /* 0x000fe200078e0a07 */
[----:B------:R-:W-:-:S02]  /*02e0*/  @!P0 IADD3 R9, PT, PT, -R9, RZ, RZ ;  /* 0x000000ff09098210 */ /* 0x000fc40007ffe1ff */
[----:B------:R-:W-:Y:S02]  /*02f0*/  ISETP.NE.AND P1, PT, R13, RZ, PT ;  /* 0x000000ff0d00720c */ /* 0x000fe40003f25270 */
[C---:B------:R-:W-:Y:S02]  /*0300*/  SEL R9, R2.reuse, R9, !P2 ;  /* 0x0000000902097207 */ /* 0x040fe40005000000 */
[----:B------:R-:W-:Y:S01]  /*0310*/  SEL R7, R2, R7, !P2 ;  /* 0x0000000702077207 */ /* 0x000fe20005000000 */
[----:B0-----:R-:W-:Y:S01]  /*0320*/  IMAD.WIDE R2, R3, 0x8, R4 ;  /* 0x0000000803027825 */ /* 0x001fe200078e0204 */
[----:B------:R-:W-:-:S03]  /*0330*/  MOV R8, RZ ;  /* 0x000000ff00087202 */ /* 0x000fc60000000f00 */
[----:B------:R-:W-:Y:S01]  /*0340*/  IMAD R9, R9, R0, RZ ;  /* 0x0000000009097224 */ /* 0x000fe200078e02ff */
[----:B-1----:R-:W-:Y:S06]  /*0350*/  @!P3 BRA `(.L_x_0) ;  /* 0x0000000000e0b947 */ /* 0x002fec0003800000 */
[----:B------:R-:W0:Y:S01]  /*0360*/  LDCU.64 UR4, c[0x0][0x380] ;  /* 0x00007000ff0477ac */ /* 0x000e220008000a00 */
[----:B------:R-:W-:Y:S01]  /*0370*/  LOP3.LUT R8, R0, 0x7ffffff8, RZ, 0xc0, !PT ;  /* 0x7ffffff800087812 */ /* 0x000fe200078ec0ff */
[----:B------:R-:W-:Y:S01]  /*0380*/  IMAD.MOV.U32 R10, RZ, RZ, R9 ;  /* 0x000000ffff0a7224 */ /* 0x000fe200078e0009 */
[----:B------:R-:W-:-:S03]  /*0390*/  MOV R11, R7 ;  /* 0x00000007000b7202 */ /* 0x000fc60000000f00 */
[----:B------:R-:W-:Y:S01]  /*03a0*/  IMAD.MOV R12, RZ, RZ, -R8 ;  /* 0x000000ffff0c7224 */ /* 0x000fe200078e0a08 */
[----:B0-----:R-:W-:-:S04]  /*03b0*/  UIADD3 UR4, UP0, UPT, UR4, 0x20, URZ ;  /* 0x0000002004047890 */ /* 0x001fc8000ff1e0ff */
[----:B------:R-:W-:-:S12]  /*03c0*/  UIADD3.X UR5, UPT, UPT, URZ, UR5, URZ, UP0, !UPT ;  /* 0x00000005ff057290 */ /* 0x000fd800087fe4ff */
.L_x_1:
[----:B------:R-:W0:Y:S01]  /*03d0*/  LDC.64 R14, c[0x0][0x388] ;  /* 0x0000e200ff0e7b82 */ /* 0x000e220000000a00 */
[----:B------:R-:W-:Y:S01]  /*03e0*/  MOV R4, UR4 ;  /* 0x0000000400047c02 */ /* 0x000fe20008000f00 */
[----:B------:R-:W-:-:S04]  /*03f0*/  IMAD.U32 R5, RZ, RZ, UR5 ;  /* 0x00000005ff057e24 */ /* 0x000fc8000f8e00ff */
[----:B------:R-:W-:-:S05]  /*0400*/  IMAD.WIDE R4, R10, 0x8, R4 ;  /* 0x000000080a047825 */ /* 0x000fca00078e0204 */
[----:B-1----:R-:W2:Y:S01]  /*0410*/  LDG.E.64 R16, desc[UR6][R4.64+-0x20] ;  /* 0xffffe00604107981 */ /* 0x002ea2000c1e1b00 */
[----:B0-----:R-:W-:-:S05]  /*0420*/  IMAD.WIDE R14, R11, 0x8, R14 ;  /* 0x000000080b0e7825 */ /* 0x001fca00078e020e */
[----:B------:R-:W2:Y:S02]  /*0430*/  LDG.E.64 R18, desc[UR6][R14.64] ;  /* 0x000000060e127981 */ /* 0x000ea4000c1e1b00 */
[----:B--2---:R-:W-:Y:S01]  /*0440*/  DMUL R20, R16, R18 ;  /* 0x0000001210147228 */ /* 0x004fe20000000000 */
[----:B------:R-:W-:-:S06]  /*0450*/  IMAD.WIDE R16, R6, 0x8, R14 ;  /* 0x0000000806107825 */ /* 0x000fcc00078e020e */
[----:B------:R0:W-:Y:S04]  /*0460*/  STG.E.64 desc[UR6][R2.64], R20 ;  /* 0x0000001402007986 */ /* 0x0001e8000c101b06 */
[----:B------:R-:W2:Y:S04]  /*0470*/  LDG.E.64 R18, desc[UR6][R4.64+-0x18] ;  /* 0xffffe80604127981 */ /* 0x000ea8000c1e1b00 */
        /* <DEDUP_REMOVED lines=9> */
[----:B0-----:R-:W3:Y:S04]  /*0510*/  LDG.E.64 R20, desc[UR6][R4.64+-0x8] ;  /* 0xfffff80604147981 */ /* 0x001ee8000c1e1b00 */
[----:B------:R-:W3:Y:S01]  /*0520*/  LDG.E.64 R26, desc[UR6][R14.64] ;  /* 0x000000060e1a7981 */ /* 0x000ee2000c1e1b00 */
[----:B------:R-:W-:Y:S01]  /*0530*/  IMAD.WIDE R16, R6, 0x8, R14 ;  /* 0x0000000806107825 */ /* 0x000fe200078e020e */
[----:B---3--:R-:W-:-:S07]  /*0540*/  DMUL R20, R20, R26 ;  /* 0x0000001a14147228 */ /* 0x008fce0000000000 */
[----:B------:R0:W-:Y:S04]  /*0550*/  STG.E.64 desc[UR6][R2.64], R20 ;  /* 0x0000001402007986 */ /* 0x0001e8000c101b06 */
[----:B-1----:R-:W3:Y:S04]  /*0560*/  LDG.E.64 R22, desc[UR6][R4.64] ;  /* 0x0000000604167981 */ /* 0x002ee8000c1e1b00 */
[----:B------:R-:W3:Y:S01]  /*0570*/  LDG.E.64 R26, desc[UR6][R16.64] ;  /* 0x00000006101a7981 */ /* 0x000ee2000c1e1b00 */
[----:B------:R-:W-:Y:S01]  /*0580*/  IMAD.WIDE R18, R6, 0x8, R16 ;  /* 0x0000000806127825 */ /* 0x000fe200078e0210 */
[----:B---3--:R-:W-:-:S07]  /*0590*/  DMUL R22, R22, R26 ;  /* 0x0000001a16167228 */ /* 0x008fce0000000000 */
[----:B------:R1:W-:Y:S04]  /*05a0*/  STG.E.64 desc[UR6][R2.64], R22 ;  /* 0x0000001602007986 */ /* 0x0003e8000c101b06 */
[----:B--2---:R-:W2:Y:S04]  /*05b0*/  LDG.E.64 R24, desc[UR6][R4.64+0x8] ;  /* 0x0000080604187981 */ /* 0x004ea8000c1e1b00 */
[----:B------:R-:W2:Y:S01]  /*05c0*/  LDG.E.64 R26, desc[UR6][R18.64] ;  /* 0x00000006121a7981 */ /* 0x000ea2000c1e1b00 */
[----:B------:R-:W-:Y:S01]  /*05d0*/  IMAD.WIDE R14, R6, 0x8, R18 ;  /* 0x00000008060e7825 */ /* 0x000fe200078e0212 */
[----:B--2---:R-:W-:-:S07]  /*05e0*/  DMUL R24, R24, R26 ;  /* 0x0000001a18187228 */ /* 0x004fce0000000000 */
[----:B------:R1:W-:Y:S04]  /*05f0*/  STG.E.64 desc[UR6][R2.64], R24 ;  /* 0x0000001802007986 */ /* 0x0003e8000c101b06 */
[----:B0-----:R-:W2:Y:S04]  /*0600*/  LDG.E.64 R20, desc[UR6][R4.64+0x10] ;  /* 0x0000100604147981 */ /* 0x001ea8000c1e1b00 */
[----:B------:R-:W2:Y:S01]  /*0610*/  LDG.E.64 R26, desc[UR6][R14.64] ;  /* 0x000000060e1a7981 */ /* 0x000ea2000c1e1b00 */
[----:B------:R-:W-:Y:S01]  /*0620*/  IADD3 R12, PT, PT, R12, 0x8, RZ ;  /* 0x000000080c0c7810 */ /* 0x000fe20007ffe0ff */
[----:B--2---:R-:W-:Y:S01]  /*0630*/  DMUL R20, R20, R26 ;  /* 0x0000001a14147228 */ /* 0x004fe20000000000 */
[----:B------:R-:W-:-:S06]  /*0640*/  IMAD.WIDE R26, R6, 0x8, R14 ;  /* 0x00000008061a7825 */ /* 0x000fcc00078e020e */
[----:B------:R1:W-:Y:S04]  /*0650*/  STG.E.64 desc[UR6][R2.64], R20 ;  /* 0x0000001402007986 */ /* 0x0003e8000c101b06 */
[----:B------:R-:W2:Y:S04]  /*0660*/  LDG.E.64 R16, desc[UR6][R4.64+0x18] ;  /* 0x0000180604107981 */ /* 0x000ea8000c1e1b00 */
[----:B------:R-:W2:Y:S01]  /*0670*/  LDG.E.64 R26, desc[UR6][R26.64] ;  /* 0x000000061a1a7981 */ /* 0x000ea2000c1e1b00 */
[----:B------:R-:W-:Y:S01]  /*0680*/  ISETP.NE.AND P0, PT, R12, RZ, PT ;  /* 0x000000ff0c00720c */ /* 0x000fe20003f05270 */
[----:B------:R-:W-:Y:S01]  /*0690*/  VIADD R10, R10, 0x8 ;  /* 0x000000080a0a7836 */ /* 0x000fe20000000000 */
[----:B------:R-:W-:Y:S01]  /*06a0*/  LEA R11, R6, R11, 0x3 ;  /* 0x0000000b060b7211 */ /* 0x000fe200078e18ff */
[----:B--2---:R-:W-:-:S07]  /*06b0*/  DMUL R16, R16, R26 ;  /* 0x0000001a10107228 */ /* 0x004fce0000000000 */
[----:B------:R1:W-:Y:S03]  /*06c0*/  STG.E.64 desc[UR6][R2.64], R16 ;  /* 0x0000001002007986 */ /* 0x0003e6000c101b06 */
[----:B------:R-:W-:Y:S05]  /*06d0*/  @P0 BRA `(.L_x_1) ;  /* 0xfffffffc003c0947 */ /* 0x000fea000383ffff */
.L_x_0:
[----:B------:R-:W-:Y:S05]  /*06e0*/  @!P1 EXIT ;  /* 0x000000000000994d */ /* 0x000fea0003800000 */
[----:B------:R-:W-:Y:S02]  /*06f0*/  ISETP.GE.U32.AND P0, PT, R13, 0x4, PT ;  /* 0x000000040d00780c */ /* 0x000fe40003f06070 */
[----:B-1----:R-:W-:-:S04]  /*0700*/  LOP3.LUT R20, R0, 0x3, RZ, 0xc0, !PT ;  /* 0x0000000300147812 */ /* 0x002fc800078ec0ff */
[----:B------:R-:W-:-:S07]  /*0710*/  ISETP.NE.AND P1, PT, R20, RZ, PT ;  /* 0x000000ff1400720c */ /* 0x000fce0003f25270 */
[----:B------:R-:W-:Y:S06]  /*0720*/  @!P0 BRA `(.L_x_2) ;  /* 0x0000000000688947 */ /* 0x000fec0003800000 */
[----:B------:R-:W0:Y:S01]  /*0730*/  LDC.64 R4, c[0x0][0x380] ;  /* 0x0000e000ff047b82 */ /* 0x000e220000000a00 */
[----:B------:R-:W-:Y:S01]  /*0740*/  IADD3 R11, PT, PT, R9, R8, RZ ;  /* 0x00000008090b7210 */ /* 0x000fe20007ffe0ff */
[----:B------:R-:W-:-:S06]  /*0750*/  IMAD R15, R8, R6, R7 ;  /* 0x00000006080f7224 */ /* 0x000fcc00078e0207 */
[----:B------:R-:W1:Y:S01]  /*0760*/  LDC.64 R12, c[0x0][0x388] ;  /* 0x0000e200ff0c7b82 */ /* 0x000e620000000a00 */
[----:B0-----:R-:W-:-:S05]  /*0770*/  IMAD.WIDE R4, R11, 0x8, R4 ;  /* 0x000000080b047825 */ /* 0x001fca00078e0204 */
[----:B------:R-:W2:Y:S01]  /*0780*/  LDG.E.64 R10, desc[UR6][R4.64] ;  /* 0x00000006040a7981 */ /* 0x000ea2000c1e1b00 */
[----:B-1----:R-:W-:-:S05]  /*0790*/  IMAD.WIDE R12, R15, 0x8, R12 ;  /* 0x000000080f0c7825 */ /* 0x002fca00078e020c */
[----:B------:R-:W2:Y:S01]  /*07a0*/  LDG.E.64 R14, desc[UR6][R12.64] ;  /* 0x000000060c0e7981 */ /* 0x000ea2000c1e1b00 */
[----:B------:R-:W-:Y:S01]  /*07b0*/  IMAD.WIDE R16, R6, 0x8, R12 ;  /* 0x0000000806107825 */ /* 0x000fe200078e020c */
[----:B--2---:R-:W-:-:S07]  /*07c0*/  DMUL R10, R10, R14 ;  /* 0x0000000e0a0a7228 */ /* 0x004fce0000000000 */
[----:B------:R0:W-:Y:S04]  /*07d0*/  STG.E.64 desc[UR6][R2.64], R10 ;  /* 0x0000000a02007986 */ /* 0x0001e8000c101b06 */
[----:B------:R-:W2:Y:S04]  /*07e0*/  LDG.E.64 R14, desc[UR6][R4.64+0x8] ;  /* 0x00000806040e7981 */ /* 0x000ea8000c1e1b00 */
        /* <DEDUP_REMOVED lines=9> */
[----:B0-----:R-:W2:Y:S04]  /*0880*/  LDG.E.64 R10, desc[UR6][R4.64+0x18] ;  /* 0x00001806040a7981 */ /* 0x001ea8000c1e1b00 */
[----:B------:R-:W2:Y:S01]  /*0890*/  LDG.E.64 R12, desc[UR6][R12.64] ;  /* 0x000000060c0c7981 */ /* 0x000ea2000c1e1b00 */
[----:B------:R-:W-:Y:S01]  /*08a0*/  IADD3 R8, PT, PT, R8, 0x4, RZ ;  /* 0x0000000408087810 */ /* 0x000fe20007ffe0ff */
[----:B--2---:R-:W-:-:S07]  /*08b0*/  DMUL R10, R10, R12 ;  /* 0x0000000c0a0a7228 */ /* 0x004fce0000000000 */
[----:B------:R1:W-:Y:S04]  /*08c0*/  STG.E.64 desc[UR6][R2.64], R10 ;  /* 0x0000000a02007986 */ /* 0x0003e8000c101b06 */
.L_x_2:
[----:B------:R-:W-:Y:S05]  /*08d0*/  @!P1 EXIT ;  /* 0x000000000000994d */ /* 0x000fea0003800000 */
[----:B------:R-:W-:Y:S02]  /*08e0*/  ISETP.NE.AND P0, PT, R20, 0x1, PT ;  /* 0x000000011400780c */ /* 0x000fe40003f05270 */
[----:B------:R-:W-:-:S04]  /*08f0*/  LOP3.LUT R0, R0, 0x1, RZ, 0xc0, !PT ;  /* 0x0000000100007812 */ /* 0x000fc800078ec0ff */
[----:B------:R-:W-:-:S07]  /*0900*/  ISETP.NE.U32.AND P1, PT, R0, 0x1, PT ;  /* 0x000000010000780c */ /* 0x000fce0003f25070 */
[----:B------:R-:W-:Y:S06]  /*0910*/  @!P0 BRA `(.L_x_3) ;  /* 0x0000000000408947 */ /* 0x000fec0003800000 */
[----:B------:R-:W0:Y:S01]  /*0920*/  LDC.64 R4, c[0x0][0x380] ;  /* 0x0000e000ff047b82 */ /* 0x000e220000000a00 */
[----:B-1----:R-:W-:Y:S02]  /*0930*/  IMAD.IADD R15, R9, 0x1, R8 ;  /* 0x00000001090f7824 */ /* 0x002fe400078e0208 */
[----:B------:R-:W-:-:S05]  /*0940*/  IMAD R17, R8, R6, R7 ;  /* 0x0000000608117224 */ /* 0x000fca00078e0207 */
        /* <DEDUP_REMOVED lines=10> */
[----:B------:R-:W-:Y:S01]  /*09f0*/  IADD3 R8, PT, PT, R8, 0x2, RZ ;  /* 0x0000000208087810 */ /* 0x000fe20007ffe0ff */
[----:B--2---:R-:W-:-:S07]  /*0a00*/  DMUL R10, R10, R12 ;  /* 0x0000000c0a0a7228 */ /* 0x004fce0000000000 */
[----:B------:R0:W-:Y:S04]  /*0a10*/  STG.E.64 desc[UR6][R2.64], R10 ;  /* 0x0000000a02007986 */ /* 0x0001e8000c101b06 */
.L_x_3:
[----:B------:R-:W-:Y:S05]  /*0a20*/  @P1 EXIT ;  /* 0x000000000000194d */ /* 0x000fea0003800000 */
[----:B0-----:R-:W0:Y:S01]  /*0a30*/  LDC.64 R4, c[0x0][0x380] ;  /* 0x0000e000ff047b82 */ /* 0x001e220000000a00 */
[----:B------:R-:W-:Y:S01]  /*0a40*/  IADD3 R9, PT, PT, R9, R8, RZ ;  /* 0x0000000809097210 */ /* 0x000fe20007ffe0ff */
[----:B------:R-:W-:-:S06]  /*0a50*/  IMAD R7, R8, R6, R7 ;  /* 0x0000000608077224 */ /* 0x000fcc00078e0207 */
[----:B-1----:R-:W1:Y:S01]  /*0a60*/  LDC.64 R10, c[0x0][0x388] ;  /* 0x0000e200ff0a7b82 */ /* 0x002e620000000a00 */
[----:B0-----:R-:W-:-:S06]  /*0a70*/  IMAD.WIDE R4, R9, 0x8, R4 ;  /* 0x0000000809047825 */ /* 0x001fcc00078e0204 */
[----:B------:R-:W2:Y:S01]  /*0a80*/  LDG.E.64 R4, desc[UR6][R4.64] ;  /* 0x0000000604047981 */ /* 0x000ea2000c1e1b00 */
[----:B-1----:R-:W-:-:S06]  /*0a90*/  IMAD.WIDE R6, R7, 0x8, R10 ;  /* 0x0000000807067825 */ /* 0x002fcc00078e020a */
[----:B------:R-:W2:Y:S02]  /*0aa0*/  LDG.E.64 R6, desc[UR6][R6.64] ;  /* 0x0000000606067981 */ /* 0x000ea4000c1e1b00 */
[----:B--2---:R-:W-:-:S07]  /*0ab0*/  DMUL R8, R4, R6 ;  /* 0x0000000604087228 */ /* 0x004fce0000000000 */
[----:B------:R-:W-:Y:S01]  /*0ac0*/  STG.E.64 desc[UR6][R2.64], R8 ;  /* 0x0000000802007986 */ /* 0x000fe2000c101b06 */
[----:B------:R-:W-:Y:S05]  /*0ad0*/  EXIT ;  /* 0x000000000000794d */ /* 0x000fea0003800000 */
.L_x_4:
[----:B------:R-:W-:-:S00]  /*0ae0*/  BRA `(.L_x_4) ;  /* 0xfffffffc00fc7947 */ /* 0x000fc0000383ffff */
[----:B------:R-:W-:-:S00]  /*0af0*/  NOP ;  /* 0x0000000000007918 */ /* 0x000fc00000000000 */
        /* <DEDUP_REMOVED lines=8> */
.L_x_5:


//--------------------- .nv.shared.reserved.0     --------------------------
	.section	.nv.shared.reserved.0,"aw",@nobits
	.weak		__nv_reservedSMEM_offset_0_alias
	.size		__nv_reservedSMEM_offset_0_alias, 0, 64
	.other		__nv_reservedSMEM_offset_0_alias,@"STO_CUDA_RESERVED_SHARED STV_DEFAULT"
__nv_reservedSMEM_offset_0_alias:
	.zero		0
	.zero		64


//--------------------- .nv.constant0._Z4mmulPdS_S_iii --------------------------
	.section	.nv.constant0._Z4mmulPdS_S_iii,"a",@progbits
	.sectionflags	@""
	.align	4
.nv.constant0._Z4mmulPdS_S_iii:
	.zero		932


//--------------------- SYMBOLS --------------------------

	.type		.nv.reservedSmem.offset0,@object
	.size		.nv.reservedSmem.offset0,0x4
